	.headerflags	@"EF_CUDA_TEXMODE_UNIFIED EF_CUDA_64BIT_ADDRESS EF_CUDA_ACCELERATORS EF_CUDA_SM90 EF_CUDA_VIRTUAL_SM(EF_CUDA_SM90)"
	.elftype	@"ET_EXEC"


//--------------------- .nv.info                  --------------------------
	.section	.nv.info,"",@"SHT_CUDA_INFO"
	.align	4


	//----- nvinfo : EIATTR_REGCOUNT
	.align		4
        /*0000*/ 	.byte	0x04, 0x2f
        /*0002*/ 	.short	(.L_1 - .L_0)
	.align		4
.L_0:
        /*0004*/ 	.word	index@(triton_poi_fused_convolution_relu_7)
        /*0008*/ 	.word	0x0000000c


	//----- nvinfo : EIATTR_MIN_STACK_SIZE
	.align		4
.L_1:
        /*000c*/ 	.byte	0x04, 0x12
        /*000e*/ 	.short	(.L_3 - .L_2)
	.align		4
.L_2:
        /*0010*/ 	.word	index@(triton_poi_fused_convolution_relu_7)
        /*0014*/ 	.word	0x00000000


	//----- nvinfo : EIATTR_FRAME_SIZE
	.align		4
.L_3:
        /*0018*/ 	.byte	0x04, 0x11
        /*001a*/ 	.short	(.L_5 - .L_4)
	.align		4
.L_4:
        /*001c*/ 	.word	index@(triton_poi_fused_convolution_relu_7)
        /*0020*/ 	.word	0x00000000


	//----- nvinfo : EIATTR_MIN_STACK_SIZE
	.align		4
.L_5:
        /*0024*/ 	.byte	0x04, 0x12
        /*0026*/ 	.short	(.L_7 - .L_6)
	.align		4
.L_6:
        /*0028*/ 	.word	index@(triton_poi_fused_convolution_relu_7)
        /*002c*/ 	.word	0x00000000
.L_7:


//--------------------- .nv.info.triton_poi_fused_convolution_relu_7 --------------------------
	.section	.nv.info.triton_poi_fused_convolution_relu_7,"",@"SHT_CUDA_INFO"
	.sectionflags	@""
	.align	4


	//----- nvinfo : EIATTR_CUDA_API_VERSION
	.align		4
        /*0000*/ 	.byte	0x04, 0x37
        /*0002*/ 	.short	(.L_9 - .L_8)
.L_8:
        /*0004*/ 	.word	0x0000007c


	//----- nvinfo : EIATTR_KPARAM_INFO
	.align		4
.L_9:
        /*0008*/ 	.byte	0x04, 0x17
        /*000a*/ 	.short	(.L_11 - .L_10)
.L_10:
        /*000c*/ 	.word	0x00000000
        /*0010*/ 	.short	0x0002
        /*0012*/ 	.short	0x0010
        /*0014*/ 	.byte	0x00, 0xf0, 0x11, 0x00


	//----- nvinfo : EIATTR_KPARAM_INFO
	.align		4
.L_11:
        /*0018*/ 	.byte	0x04, 0x17
        /*001a*/ 	.short	(.L_13 - .L_12)
.L_12:
        /*001c*/ 	.word	0x00000000
        /*0020*/ 	.short	0x0001
        /*0022*/ 	.short	0x0008
        /*0024*/ 	.byte	0x00, 0xf4, 0x21, 0x00


	//----- nvinfo : EIATTR_KPARAM_INFO
	.align		4
.L_13:
        /*0028*/ 	.byte	0x04, 0x17
        /*002a*/ 	.short	(.L_15 - .L_14)
.L_14:
        /*002c*/ 	.word	0x00000000
        /*0030*/ 	.short	0x0000
        /*0032*/ 	.short	0x0000
        /*0034*/ 	.byte	0x00, 0xf4, 0x21, 0x00


	//----- nvinfo : EIATTR_SPARSE_MMA_MASK
	.align		4
.L_15:
        /*0038*/ 	.byte	0x03, 0x50
        /*003a*/ 	.short	0x0000


	//----- nvinfo : EIATTR_MAXREG_COUNT
	.align		4
        /*003c*/ 	.byte	0x03, 0x1b
        /*003e*/ 	.short	0x00ff


	//----- nvinfo : EIATTR_EXIT_INSTR_OFFSETS
	.align		4
        /*0040*/ 	.byte	0x04, 0x1c
        /*0042*/ 	.short	(.L_17 - .L_16)


	//   ....[0]....
.L_16:
        /*0044*/ 	.word	0x000001b0


	//----- nvinfo : EIATTR_REQNTID
	.align		4
.L_17:
        /*0048*/ 	.byte	0x04, 0x10
        /*004a*/ 	.short	(.L_19 - .L_18)
.L_18:
        /*004c*/ 	.word	0x00000100
        /*0050*/ 	.word	0x00000001
        /*0054*/ 	.word	0x00000001


	//----- nvinfo : EIATTR_CBANK_PARAM_SIZE
	.align		4
.L_19:
        /*0058*/ 	.byte	0x03, 0x19
        /*005a*/ 	.short	0x0014


	//----- nvinfo : EIATTR_PARAM_CBANK
	.align		4
        /*005c*/ 	.byte	0x04, 0x0a
        /*005e*/ 	.short	(.L_21 - .L_20)
	.align		4
.L_20:
        /*0060*/ 	.word	index@(.nv.constant0.triton_poi_fused_convolution_relu_7)
        /*0064*/ 	.short	0x0210
        /*0066*/ 	.short	0x0014


	//----- nvinfo : EIATTR_SW_WAR
	.align		4
.L_21:
        /*0068*/ 	.byte	0x04, 0x36
        /*006a*/ 	.short	(.L_23 - .L_22)
.L_22:
        /*006c*/ 	.word	0x00000008
.L_23:


//--------------------- .nv.callgraph             --------------------------
	.section	.nv.callgraph,"",@"SHT_CUDA_CALLGRAPH"
	.align	4
	.sectionentsize	8
	.align		4
        /*0000*/ 	.word	0x00000000
	.align		4
        /*0004*/ 	.word	0xffffffff
	.align		4
        /*0008*/ 	.word	0x00000000
	.align		4
        /*000c*/ 	.word	0xfffffffe
	.align		4
        /*0010*/ 	.word	0x00000000
	.align		4
        /*0014*/ 	.word	0xfffffffd
	.align		4
        /*0018*/ 	.word	0x00000000
	.align		4
        /*001c*/ 	.word	0xfffffffc


//--------------------- .text.triton_poi_fused_convolution_relu_7 --------------------------
	.section	.text.triton_poi_fused_convolution_relu_7,"ax",@progbits
	.align	128
        .global         triton_poi_fused_convolution_relu_7
        .type           triton_poi_fused_convolution_relu_7,@function
        .size           triton_poi_fused_convolution_relu_7,(.L_x_1 - triton_poi_fused_convolution_relu_7)
        .other          triton_poi_fused_convolution_relu_7,@"STO_CUDA_ENTRY STV_DEFAULT"
triton_poi_fused_convolution_relu_7:
.text.triton_poi_fused_convolution_relu_7:
[----:B------:R-:W-:Y:S01]  /*0000*/  LDC R1, c[0x0][0x28] ;  /* 0x00000a00ff017b82 */ /* 0x000fe20000000800 */
[----:B------:R-:W1:Y:S07]  /*0010*/  S2R R0, SR_TID.X ;  /* 0x0000000000007919 */ /* 0x000e6e0000002100 */
[----:B------:R-:W2:Y:S01]  /*0020*/  LDC.64 R4, c[0x0][0x218] ;  /* 0x00008600ff047b82 */ /* 0x000ea20000000a00 */
[----:B------:R-:W-:Y:S01]  /*0030*/  ULDC.64 UR4, c[0x0][0x208] ;  /* 0x0000820000047ab9 */ /* 0x000fe20000000a00 */
[----:B------:R-:W3:Y:S06]  /*0040*/  S2R R7, SR_CTAID.X ;  /* 0x0000000000077919 */ /* 0x000eec0000002500 */
[----:B------:R-:W4:Y:S01]  /*0050*/  LDC.64 R2, c[0x0][0x210] ;  /* 0x00008400ff027b82 */ /* 0x000f220000000a00 */
[----:B-1----:R-:W-:Y:S01]  /*0060*/  IMAD.SHL.U32 R0, R0, 0x2, RZ ;  /* 0x0000000200007824 */ /* 0x002fe200078e00ff */
[----:B---3--:R-:W-:-:S04]  /*0070*/  SHF.R.S32.HI R6, RZ, 0x16, R7 ;  /* 0x00000016ff067819 */ /* 0x008fc80000011407 */
[----:B------:R-:W-:Y:S02]  /*0080*/  LOP3.LUT R0, R0, 0x1fe, RZ, 0xc0, !PT ;  /* 0x000001fe00007812 */ /* 0x000fe400078ec0ff */
[----:B------:R-:W-:-:S03]  /*0090*/  SGXT R6, R6, 0x1 ;  /* 0x000000010606781a */ /* 0x000fc60000000200 */
[----:B------:R-:W-:-:S04]  /*00a0*/  IMAD R7, R7, 0x200, R0 ;  /* 0x0000020007077824 */ /* 0x000fc800078e0200 */
[----:B----4-:R-:W-:Y:S01]  /*00b0*/  IMAD.WIDE R2, R7, 0x4, R2 ;  /* 0x0000000407027825 */ /* 0x010fe200078e0202 */
[----:B------:R-:W-:-:S04]  /*00c0*/  LEA.HI R6, R6, R7, RZ, 0xa ;  /* 0x0000000706067211 */ /* 0x000fc800078f50ff */
[----:B------:R-:W-:-:S04]  /*00d0*/  SHF.R.S32.HI R6, RZ, 0xa, R6 ;  /* 0x0000000aff067819 */ /* 0x000fc80000011406 */
[----:B------:R-:W-:-:S04]  /*00e0*/  LEA.HI R0, R6, R6, RZ, 0x6 ;  /* 0x0000000606007211 */ /* 0x000fc800078f30ff */
[----:B------:R-:W-:-:S05]  /*00f0*/  LOP3.LUT R9, R0, 0xffffffc0, RZ, 0xc0, !PT ;  /* 0xffffffc000097812 */ /* 0x000fca00078ec0ff */
[----:B------:R-:W-:Y:S02]  /*0100*/  IMAD.IADD R9, R6, 0x1, -R9 ;  /* 0x0000000106097824 */ /* 0x000fe400078e0a09 */
[----:B------:R-:W3:Y:S02]  /*0110*/  LDG.E.64 R6, desc[UR4][R2.64] ;  /* 0x0000000402067981 */ /* 0x000ee4000c1e1b00 */
[----:B--2---:R-:W-:-:S06]  /*0120*/  IMAD.WIDE R4, R9, 0x4, R4 ;  /* 0x0000000409047825 */ /* 0x004fcc00078e0204 */
[----:B------:R-:W3:Y:S02]  /*0130*/  LDG.E.EL R4, desc[UR4][R4.64] ;  /* 0x0000000404047981 */ /* 0x000ee4000c2e1900 */
[CC--:B---3--:R-:W-:Y:S01]  /*0140*/  FSETP.GEU.AND P0, PT, R6.reuse, -R4.reuse, PT ;  /* 0x800000040600720b */ /* 0x0c8fe20003f0e000 */
[--C-:B------:R-:W-:Y:S01]  /*0150*/  FADD R6, R6, R4.reuse ;  /* 0x0000000406067221 */ /* 0x100fe20000000000 */
[C---:B------:R-:W-:Y:S01]  /*0160*/  FADD R0, R7.reuse, R4 ;  /* 0x0000000407007221 */ /* 0x040fe20000000000 */
[----:B------:R-:W-:-:S03]  /*0170*/  FSETP.GEU.AND P1, PT, R7, -R4, PT ;  /* 0x800000040700720b */ /* 0x000fc60003f2e000 */
[----:B------:R-:W-:Y:S02]  /*0180*/  FSEL R6, R6, RZ, P0 ;  /* 0x000000ff06067208 */ /* 0x000fe40000000000 */
[----:B------:R-:W-:-:S05]  /*0190*/  FSEL R7, R0, RZ, P1 ;  /* 0x000000ff00077208 */ /* 0x000fca0000800000 */
[----:B------:R-:W-:Y:S01]  /*01a0*/  STG.E.64 desc[UR4][R2.64], R6 ;  /* 0x0000000602007986 */ /* 0x000fe2000c101b04 */
[----:B------:R-:W-:Y:S05]  /*01b0*/  EXIT ;  /* 0x000000000000794d */ /* 0x000fea0003800000 */
.L_x_0:
[----:B------:R-:W-:-:S00]  /*01c0*/  BRA `(.L_x_0) ;  /* 0xfffffffc00fc7947 */ /* 0x000fc0000383ffff */
[----:B------:R-:W-:-:S00]  /*01d0*/  NOP ;  /* 0x0000000000007918 */ /* 0x000fc00000000000 */
        /* <DEDUP_REMOVED lines=10> */
.L_x_1:


//--------------------- .nv.constant0.triton_poi_fused_convolution_relu_7 --------------------------
	.section	.nv.constant0.triton_poi_fused_convolution_relu_7,"a",@progbits
	.sectionflags	@""
	.align	4
.nv.constant0.triton_poi_fused_convolution_relu_7:
	.zero		548
